//
// Generated by NVIDIA NVVM Compiler
//
// Compiler Build ID: CL-36424714
// Cuda compilation tools, release 13.0, V13.0.88
// Based on NVVM 20.0.0
//

.version 9.0
.target sm_100
.address_size 64

	// .globl	_Z16computeDistancesP5PointPf

.visible .entry _Z16computeDistancesP5PointPf(
	.param .u64 .ptr .align 1 _Z16computeDistancesP5PointPf_param_0,
	.param .u64 .ptr .align 1 _Z16computeDistancesP5PointPf_param_1
)
{
	.reg .pred 	%p<4>;
	.reg .b32 	%r<11>;
	.reg .b32 	%f<10>;
	.reg .b64 	%rd<11>;

	ld.param.u64 	%rd1, [_Z16computeDistancesP5PointPf_param_0];
	ld.param.u64 	%rd2, [_Z16computeDistancesP5PointPf_param_1];
	mov.u32 	%r3, %tid.x;
	mov.u32 	%r4, %ctaid.x;
	mov.u32 	%r5, %ntid.x;
	mad.lo.s32 	%r1, %r4, %r5, %r3;
	mov.u32 	%r6, %tid.y;
	mov.u32 	%r7, %ctaid.y;
	mov.u32 	%r8, %ntid.y;
	mad.lo.s32 	%r9, %r7, %r8, %r6;
	setp.gt.s32 	%p1, %r1, 99;
	setp.gt.u32 	%p2, %r9, 99;
	or.pred  	%p3, %p1, %p2;
	@%p3 bra 	$L__BB0_2;
	cvta.to.global.u64 	%rd3, %rd1;
	cvta.to.global.u64 	%rd4, %rd2;
	mad.lo.s32 	%r10, %r9, 100, %r1;
	mul.wide.s32 	%rd5, %r1, 8;
	add.s64 	%rd6, %rd3, %rd5;
	ld.global.f32 	%f1, [%rd6];
	ld.global.f32 	%f2, [%rd6+4];
	mul.wide.u32 	%rd7, %r9, 8;
	add.s64 	%rd8, %rd3, %rd7;
	ld.global.f32 	%f3, [%rd8];
	ld.global.f32 	%f4, [%rd8+4];
	sub.f32 	%f5, %f3, %f1;
	sub.f32 	%f6, %f4, %f2;
	mul.f32 	%f7, %f6, %f6;
	fma.rn.f32 	%f8, %f5, %f5, %f7;
	sqrt.rn.f32 	%f9, %f8;
	mul.wide.s32 	%rd9, %r10, 4;
	add.s64 	%rd10, %rd4, %rd9;
	st.global.f32 	[%rd10], %f9;
$L__BB0_2:
	ret;

}


// ===== COMPILED SASS (sm_100) =====

	.target	sm_100

	.elftype	@"ET_EXEC"


//--------------------- .note.nv.tkinfo           --------------------------
	.section	.note.nv.tkinfo,"",@"SHT_NOTE"
	.sectionflags	@"SHF_NOTE_NV_TKINFO"
	.tkinfo
        /*0018*/ 	.word	0x00000002
        /*0030*/ 	.string	""
        /*0030*/ 	.string	"ptxas"
        /*0030*/ 	.string	"Cuda compilation tools, release 13.0, V13.0.88"
        /*0030*/ 	.string	"Build cuda_13.0.r13.0/compiler.36424714_0"
        /*0030*/ 	.string	"-arch sm_100 -m 64 "



//--------------------- .note.nv.cuinfo           --------------------------
	.section	.note.nv.cuinfo,"",@"SHT_NOTE"
	.sectionflags	@"SHF_NOTE_NV_CUINFO"
        /*0018*/ 	.short	0x0002
        /*001a*/ 	.short	0x0064
        /*001c*/ 	.short	0x0082
	.zero		2


//--------------------- .nv.info                  --------------------------
	.section	.nv.info,"",@"SHT_CUDA_INFO"
	.align	4


	//----- nvinfo : EIATTR_REGCOUNT
	.align		4
        /*0000*/ 	.byte	0x04, 0x2f
        /*0002*/ 	.short	(.L_1 - .L_0)
	.align		4
.L_0:
        /*0004*/ 	.word	index@(_Z16computeDistancesP5PointPf)
        /*0008*/ 	.word	0x0000000e


	//----- nvinfo : EIATTR_FRAME_SIZE
	.align		4
.L_1:
        /*000c*/ 	.byte	0x04, 0x11
        /*000e*/ 	.short	(.L_3 - .L_2)
	.align		4
.L_2:
        /*0010*/ 	.word	index@($__internal_0_$__cuda_sm20_sqrt_rn_f32_slowpath)
        /*0014*/ 	.word	0x00000000


	//----- nvinfo : EIATTR_FRAME_SIZE
	.align		4
.L_3:
        /*0018*/ 	.byte	0x04, 0x11
        /*001a*/ 	.short	(.L_5 - .L_4)
	.align		4
.L_4:
        /*001c*/ 	.word	index@(_Z16computeDistancesP5PointPf)
        /*0020*/ 	.word	0x00000000


	//----- nvinfo : EIATTR_MIN_STACK_SIZE
	.align		4
.L_5:
        /*0024*/ 	.byte	0x04, 0x12
        /*0026*/ 	.short	(.L_7 - .L_6)
	.align		4
.L_6:
        /*0028*/ 	.word	index@(_Z16computeDistancesP5PointPf)
        /*002c*/ 	.word	0x00000000
.L_7:


//--------------------- .nv.compat                --------------------------
	.section	.nv.compat,"",@"SHT_CUDA_COMPAT_INFO"
	.align	4
        /*0000*/ 	.byte	0x02, 0x09, 0x00, 0x00, 0x02, 0x02, 0x01, 0x00, 0x02, 0x05, 0x05, 0x00, 0x03, 0x07, 0x01, 0x01
        /*0010*/ 	.byte	0x02, 0x03, 0x00, 0x00, 0x02, 0x06, 0x01, 0x00, 0x04, 0x0b, 0x08, 0x00, 0x01, 0x00, 0x00, 0x00
        /*0020*/ 	.byte	0x00, 0x00, 0x00, 0x00


//--------------------- .nv.info._Z16computeDistancesP5PointPf --------------------------
	.section	.nv.info._Z16computeDistancesP5PointPf,"",@"SHT_CUDA_INFO"
	.sectionflags	@""
	.align	4


	//----- nvinfo : EIATTR_CUDA_API_VERSION
	.align		4
        /*0000*/ 	.byte	0x04, 0x37
        /*0002*/ 	.short	(.L_9 - .L_8)
.L_8:
        /*0004*/ 	.word	0x00000082


	//----- nvinfo : EIATTR_KPARAM_INFO
	.align		4
.L_9:
        /*0008*/ 	.byte	0x04, 0x17
        /*000a*/ 	.short	(.L_11 - .L_10)
.L_10:
        /*000c*/ 	.word	0x00000000
        /*0010*/ 	.short	0x0001
        /*0012*/ 	.short	0x0008
        /*0014*/ 	.byte	0x00, 0xf5, 0x21, 0x00


	//----- nvinfo : EIATTR_KPARAM_INFO
	.align		4
.L_11:
        /*0018*/ 	.byte	0x04, 0x17
        /*001a*/ 	.short	(.L_13 - .L_12)
.L_12:
        /*001c*/ 	.word	0x00000000
        /*0020*/ 	.short	0x0000
        /*0022*/ 	.short	0x0000
        /*0024*/ 	.byte	0x00, 0xf5, 0x21, 0x00


	//----- nvinfo : EIATTR_SPARSE_MMA_MASK
	.align		4
.L_13:
        /*0028*/ 	.byte	0x03, 0x50
        /*002a*/ 	.short	0x0000


	//----- nvinfo : EIATTR_MAXREG_COUNT
	.align		4
        /*002c*/ 	.byte	0x03, 0x1b
        /*002e*/ 	.short	0x00ff


	//----- nvinfo : EIATTR_MERCURY_ISA_VERSION
	.align		4
        /*0030*/ 	.byte	0x03, 0x5f
        /*0032*/ 	.short	0x0101


	//----- nvinfo : EIATTR_VRC_CTA_INIT_COUNT
	.align		4
        /*0034*/ 	.byte	0x02, 0x4a
	.zero		1
	.zero		1


	//----- nvinfo : EIATTR_EXIT_INSTR_OFFSETS
	.align		4
        /*0038*/ 	.byte	0x04, 0x1c
        /*003a*/ 	.short	(.L_15 - .L_14)


	//   ....[0]....
.L_14:
        /*003c*/ 	.word	0x000000b0


	//   ....[1]....
        /*0040*/ 	.word	0x000002a0


	//----- nvinfo : EIATTR_CRS_STACK_SIZE
	.align		4
.L_15:
        /*0044*/ 	.byte	0x04, 0x1e
        /*0046*/ 	.short	(.L_17 - .L_16)
.L_16:
        /*0048*/ 	.word	0x00000000


	//----- nvinfo : EIATTR_CBANK_PARAM_SIZE
	.align		4
.L_17:
        /*004c*/ 	.byte	0x03, 0x19
        /*004e*/ 	.short	0x0010


	//----- nvinfo : EIATTR_PARAM_CBANK
	.align		4
        /*0050*/ 	.byte	0x04, 0x0a
        /*0052*/ 	.short	(.L_19 - .L_18)
	.align		4
.L_18:
        /*0054*/ 	.word	index@(.nv.constant0._Z16computeDistancesP5PointPf)
        /*0058*/ 	.short	0x0380
        /*005a*/ 	.short	0x0010


	//----- nvinfo : EIATTR_SW_WAR
	.align		4
.L_19:
        /*005c*/ 	.byte	0x04, 0x36
        /*005e*/ 	.short	(.L_21 - .L_20)
.L_20:
        /*0060*/ 	.word	0x00000008
.L_21:


//--------------------- .nv.callgraph             --------------------------
	.section	.nv.callgraph,"",@"SHT_CUDA_CALLGRAPH"
	.align	4
	.sectionentsize	8
	.align		4
        /*0000*/ 	.word	0x00000000
	.align		4
        /*0004*/ 	.word	0xffffffff
	.align		4
        /*0008*/ 	.word	0x00000000
	.align		4
        /*000c*/ 	.word	0xfffffffe
	.align		4
        /*0010*/ 	.word	0x00000000
	.align		4
        /*0014*/ 	.word	0xfffffffd
	.align		4
        /*0018*/ 	.word	0x00000000
	.align		4
        /*001c*/ 	.word	0xfffffffc


//--------------------- .text._Z16computeDistancesP5PointPf --------------------------
	.section	.text._Z16computeDistancesP5PointPf,"ax",@progbits
	.align	128
        .global         _Z16computeDistancesP5PointPf
        .type           _Z16computeDistancesP5PointPf,@function
        .size           _Z16computeDistancesP5PointPf,(.L_x_5 - _Z16computeDistancesP5PointPf)
        .other          _Z16computeDistancesP5PointPf,@"STO_CUDA_ENTRY STV_DEFAULT"
_Z16computeDistancesP5PointPf:
.text._Z16computeDistancesP5PointPf:
[----:B------:R-:W-:Y:S01]  /*0000*/  LDC R1, c[0x0][0x37c] ;  /* 0x0000df00ff017b82 */ /* 0x000fe20000000800 */
[----:B------:R-:W0:Y:S07]  /*0010*/  S2R R0, SR_TID.Y ;  /* 0x0000000000007919 */ /* 0x000e2e0000002200 */
[----:B------:R-:W1:Y:S01]  /*0020*/  LDC R2, c[0x0][0x360] ;  /* 0x0000d800ff027b82 */ /* 0x000e620000000800 */
[----:B------:R-:W1:Y:S07]  /*0030*/  S2R R7, SR_TID.X ;  /* 0x0000000000077919 */ /* 0x000e6e0000002100 */
[----:B------:R-:W0:Y:S08]  /*0040*/  S2UR UR5, SR_CTAID.Y ;  /* 0x00000000000579c3 */ /* 0x000e300000002600 */
[----:B------:R-:W0:Y:S08]  /*0050*/  LDC R3, c[0x0][0x364] ;  /* 0x0000d900ff037b82 */ /* 0x000e300000000800 */
[----:B------:R-:W1:Y:S01]  /*0060*/  S2UR UR4, SR_CTAID.X ;  /* 0x00000000000479c3 */ /* 0x000e620000002500 */
[----:B0-----:R-:W-:-:S05]  /*0070*/  IMAD R0, R3, UR5, R0 ;  /* 0x0000000503007c24 */ /* 0x001fca000f8e0200 */
[----:B------:R-:W-:Y:S01]  /*0080*/  ISETP.GT.U32.AND P0, PT, R0, 0x63, PT ;  /* 0x000000630000780c */ /* 0x000fe20003f04070 */
[----:B-1----:R-:W-:-:S05]  /*0090*/  IMAD R7, R2, UR4, R7 ;  /* 0x0000000402077c24 */ /* 0x002fca000f8e0207 */
[----:B------:R-:W-:-:S13]  /*00a0*/  ISETP.GT.OR P0, PT, R7, 0x63, P0 ;  /* 0x000000630700780c */ /* 0x000fda0000704670 */
[----:B------:R-:W-:Y:S05]  /*00b0*/  @P0 EXIT ;  /* 0x000000000000094d */ /* 0x000fea0003800000 */
[----:B------:R-:W0:Y:S01]  /*00c0*/  LDC.64 R2, c[0x0][0x380] ;  /* 0x0000e000ff027b82 */ /* 0x000e220000000a00 */
[----:B------:R-:W1:Y:S01]  /*00d0*/  LDCU.64 UR4, c[0x0][0x358] ;  /* 0x00006b00ff0477ac */ /* 0x000e620008000a00 */
[----:B0-----:R-:W-:-:S04]  /*00e0*/  IMAD.WIDE.U32 R4, R0, 0x8, R2 ;  /* 0x0000000800047825 */ /* 0x001fc800078e0002 */
[----:B------:R-:W-:Y:S01]  /*00f0*/  IMAD.WIDE R2, R7, 0x8, R2 ;  /* 0x0000000807027825 */ /* 0x000fe200078e0202 */
[----:B-1----:R-:W2:Y:S04]  /*0100*/  LDG.E R11, desc[UR4][R4.64+0x4] ;  /* 0x00000404040b7981 */ /* 0x002ea8000c1e1900 */
[----:B------:R-:W2:Y:S04]  /*0110*/  LDG.E R8, desc[UR4][R2.64+0x4] ;  /* 0x0000040402087981 */ /* 0x000ea8000c1e1900 */
[----:B------:R-:W3:Y:S04]  /*0120*/  LDG.E R9, desc[UR4][R4.64] ;  /* 0x0000000404097981 */ /* 0x000ee8000c1e1900 */
[----:B------:R-:W3:Y:S01]  /*0130*/  LDG.E R6, desc[UR4][R2.64] ;  /* 0x0000000402067981 */ /* 0x000ee2000c1e1900 */
[----:B------:R-:W-:Y:S01]  /*0140*/  BSSY.RECONVERGENT B0, `(.L_x_0) ;  /* 0x0000012000007945 */ /* 0x000fe20003800200 */
[----:B------:R-:W-:-:S02]  /*0150*/  IMAD R7, R0, 0x64, R7 ;  /* 0x0000006400077824 */ /* 0x000fc400078e0207 */
[----:B--2---:R-:W-:Y:S01]  /*0160*/  FADD R8, -R8, R11 ;  /* 0x0000000b08087221 */ /* 0x004fe20000000100 */
[----:B---3--:R-:W-:-:S03]  /*0170*/  FADD R6, -R6, R9 ;  /* 0x0000000906067221 */ /* 0x008fc60000000100 */
[----:B------:R-:W-:-:S04]  /*0180*/  FMUL R9, R8, R8 ;  /* 0x0000000808097220 */ /* 0x000fc80000400000 */
[----:B------:R-:W-:-:S04]  /*0190*/  FFMA R9, R6, R6, R9 ;  /* 0x0000000606097223 */ /* 0x000fc80000000009 */
[----:B------:R0:W1:Y:S01]  /*01a0*/  MUFU.RSQ R6, R9 ;  /* 0x0000000900067308 */ /* 0x0000620000001400 */
[----:B------:R-:W-:-:S04]  /*01b0*/  IADD3 R8, PT, PT, R9, -0xd000000, RZ ;  /* 0xf300000009087810 */ /* 0x000fc80007ffe0ff */
[----:B------:R-:W-:-:S13]  /*01c0*/  ISETP.GT.U32.AND P0, PT, R8, 0x727fffff, PT ;  /* 0x727fffff0800780c */ /* 0x000fda0003f04070 */
[----:B01----:R-:W-:Y:S05]  /*01d0*/  @!P0 BRA `(.L_x_1) ;  /* 0x0000000000108947 */ /* 0x003fea0003800000 */
[----:B------:R-:W-:-:S07]  /*01e0*/  MOV R6, 0x200 ;  /* 0x0000020000067802 */ /* 0x000fce0000000f00 */
[----:B------:R-:W-:Y:S05]  /*01f0*/  CALL.REL.NOINC `($__internal_0_$__cuda_sm20_sqrt_rn_f32_slowpath) ;  /* 0x00000000002c7944 */ /* 0x000fea0003c00000 */
[----:B------:R-:W-:Y:S01]  /*0200*/  MOV R5, R9 ;  /* 0x0000000900057202 */ /* 0x000fe20000000f00 */
[----:B------:R-:W-:Y:S06]  /*0210*/  BRA `(.L_x_2) ;  /* 0x0000000000107947 */ /* 0x000fec0003800000 */
.L_x_1:
[----:B------:R-:W-:Y:S01]  /*0220*/  FMUL.FTZ R0, R9, R6 ;  /* 0x0000000609007220 */ /* 0x000fe20000410000 */
[----:B------:R-:W-:-:S03]  /*0230*/  FMUL.FTZ R6, R6, 0.5 ;  /* 0x3f00000006067820 */ /* 0x000fc60000410000 */
[----:B------:R-:W-:-:S04]  /*0240*/  FFMA R5, -R0, R0, R9 ;  /* 0x0000000000057223 */ /* 0x000fc80000000109 */
[----:B------:R-:W-:-:S07]  /*0250*/  FFMA R5, R5, R6, R0 ;  /* 0x0000000605057223 */ /* 0x000fce0000000000 */
.L_x_2:
[----:B------:R-:W-:Y:S05]  /*0260*/  BSYNC.RECONVERGENT B0 ;  /* 0x0000000000007941 */ /* 0x000fea0003800200 */
.L_x_0:
[----:B------:R-:W0:Y:S02]  /*0270*/  LDC.64 R2, c[0x0][0x388] ;  /* 0x0000e200ff027b82 */ /* 0x000e240000000a00 */
[----:B0-----:R-:W-:-:S05]  /*0280*/  IMAD.WIDE R2, R7, 0x4, R2 ;  /* 0x0000000407027825 */ /* 0x001fca00078e0202 */
[----:B------:R-:W-:Y:S01]  /*0290*/  STG.E desc[UR4][R2.64], R5 ;  /* 0x0000000502007986 */ /* 0x000fe2000c101904 */
[----:B------:R-:W-:Y:S05]  /*02a0*/  EXIT ;  /* 0x000000000000794d */ /* 0x000fea0003800000 */
        .weak           $__internal_0_$__cuda_sm20_sqrt_rn_f32_slowpath
        .type           $__internal_0_$__cuda_sm20_sqrt_rn_f32_slowpath,@function
        .size           $__internal_0_$__cuda_sm20_sqrt_rn_f32_slowpath,(.L_x_5 - $__internal_0_$__cuda_sm20_sqrt_rn_f32_slowpath)
$__internal_0_$__cuda_sm20_sqrt_rn_f32_slowpath:
[----:B------:R-:W-:-:S13]  /*02b0*/  LOP3.LUT P0, RZ, R9, 0x7fffffff, RZ, 0xc0, !PT ;  /* 0x7fffffff09ff7812 */ /* 0x000fda000780c0ff */
[----:B------:R-:W-:Y:S05]  /*02c0*/  @!P0 BRA `(.L_x_3) ;  /* 0x0000000000448947 */ /* 0x000fea0003800000 */
[----:B------:R-:W-:Y:S02]  /*02d0*/  FSETP.GEU.FTZ.AND P0, PT, R9, RZ, PT ;  /* 0x000000ff0900720b */ /* 0x000fe40003f1e000 */
[----:B------:R-:W-:-:S11]  /*02e0*/  MOV R0, R9 ;  /* 0x0000000900007202 */ /* 0x000fd60000000f00 */
[----:B------:R-:W-:Y:S01]  /*02f0*/  @!P0 MOV R9, 0x7fffffff ;  /* 0x7fffffff00098802 */ /* 0x000fe20000000f00 */
[----:B------:R-:W-:Y:S06]  /*0300*/  @!P0 BRA `(.L_x_3) ;  /* 0x0000000000348947 */ /* 0x000fec0003800000 */
[----:B------:R-:W-:-:S13]  /*0310*/  FSETP.GTU.FTZ.AND P0, PT, |R0|, +INF , PT ;  /* 0x7f8000000000780b */ /* 0x000fda0003f1c200 */
[----:B------:R-:W-:Y:S01]  /*0320*/  @P0 FADD.FTZ R9, R0, 1 ;  /* 0x3f80000000090421 */ /* 0x000fe20000010000 */
[----:B------:R-:W-:Y:S06]  /*0330*/  @P0 BRA `(.L_x_3) ;  /* 0x0000000000280947 */ /* 0x000fec0003800000 */
[----:B------:R-:W-:-:S13]  /*0340*/  FSETP.NEU.FTZ.AND P0, PT, |R0|, +INF , PT ;  /* 0x7f8000000000780b */ /* 0x000fda0003f1d200 */
[----:B------:R-:W-:Y:S01]  /*0350*/  @P0 FFMA R2, R0, 1.84467440737095516160e+19, RZ ;  /* 0x5f80000000020823 */ /* 0x000fe200000000ff */
[----:B------:R-:W-:-:S03]  /*0360*/  @!P0 MOV R9, R0 ;  /* 0x0000000000098202 */ /* 0x000fc60000000f00 */
[----:B------:R-:W0:Y:S02]  /*0370*/  @P0 MUFU.RSQ R3, R2 ;  /* 0x0000000200030308 */ /* 0x000e240000001400 */
[----:B0-----:R-:W-:Y:S01]  /*0380*/  @P0 FMUL.FTZ R5, R2, R3 ;  /* 0x0000000302050220 */ /* 0x001fe20000410000 */
[----:B------:R-:W-:-:S03]  /*0390*/  @P0 FMUL.FTZ R3, R3, 0.5 ;  /* 0x3f00000003030820 */ /* 0x000fc60000410000 */
[----:B------:R-:W-:-:S04]  /*03a0*/  @P0 FADD.FTZ R4, -R5, -RZ ;  /* 0x800000ff05040221 */ /* 0x000fc80000010100 */
[----:B------:R-:W-:-:S04]  /*03b0*/  @P0 FFMA R4, R5, R4, R2 ;  /* 0x0000000405040223 */ /* 0x000fc80000000002 */
[----:B------:R-:W-:-:S04]  /*03c0*/  @P0 FFMA R3, R4, R3, R5 ;  /* 0x0000000304030223 */ /* 0x000fc80000000005 */
[----:B------:R-:W-:-:S07]  /*03d0*/  @P0 FMUL.FTZ R9, R3, 2.3283064365386962891e-10 ;  /* 0x2f80000003090820 */ /* 0x000fce0000410000 */
.L_x_3:
[----:B------:R-:W-:Y:S01]  /*03e0*/  HFMA2 R3, -RZ, RZ, 0, 0 ;  /* 0x00000000ff037431 */ /* 0x000fe200000001ff */
[----:B------:R-:W-:-:S04]  /*03f0*/  MOV R2, R6 ;  /* 0x0000000600027202 */ /* 0x000fc80000000f00 */
[----:B------:R-:W-:Y:S05]  /*0400*/  RET.REL.NODEC R2 `(_Z16computeDistancesP5PointPf) ;  /* 0xfffffff802fc7950 */ /* 0x000fea0003c3ffff */
.L_x_4:
[----:B------:R-:W-:-:S00]  /*0410*/  BRA `(.L_x_4) ;  /* 0xfffffffc00fc7947 */ /* 0x000fc0000383ffff */
[----:B------:R-:W-:-:S00]  /*0420*/  NOP ;  /* 0x0000000000007918 */ /* 0x000fc00000000000 */
        /* <DEDUP_REMOVED lines=13> */
.L_x_5:


//--------------------- .nv.shared.reserved.0     --------------------------
	.section	.nv.shared.reserved.0,"aw",@nobits
	.weak		__nv_reservedSMEM_offset_0_alias
	.size		__nv_reservedSMEM_offset_0_alias, 0, 64
	.other		__nv_reservedSMEM_offset_0_alias,@"STO_CUDA_RESERVED_SHARED STV_DEFAULT"
__nv_reservedSMEM_offset_0_alias:
	.zero		0
	.zero		64


//--------------------- .nv.constant0._Z16computeDistancesP5PointPf --------------------------
	.section	.nv.constant0._Z16computeDistancesP5PointPf,"a",@progbits
	.sectionflags	@""
	.align	4
.nv.constant0._Z16computeDistancesP5PointPf:
	.zero		912


//--------------------- SYMBOLS --------------------------

	.type		.nv.reservedSmem.offset0,@object
	.size		.nv.reservedSmem.offset0,0x4
